//
// Generated by NVIDIA NVVM Compiler
//
// Compiler Build ID: CL-36424714
// Cuda compilation tools, release 13.0, V13.0.88
// Based on NVVM 20.0.0
//

.version 9.0
.target sm_100
.address_size 64

	// .globl	median_filter
.extern .func  (.param .b32 func_retval0) vprintf
(
	.param .b64 vprintf_param_0,
	.param .b64 vprintf_param_1
)
;
.global .align 1 .b8 $str[15] = {69, 110, 116, 101, 114, 105, 110, 103, 32, 108, 111, 111, 112, 10};
.global .align 1 .b8 $str$1[42] = {65, 114, 114, 97, 121, 32, 105, 110, 100, 101, 120, 32, 37, 100, 32, 37, 100, 32, 37, 100, 32, 47, 32, 105, 100, 120, 58, 32, 37, 100, 32, 47, 32, 105, 100, 121, 58, 32, 37, 100, 10};
.global .align 1 .b8 $str$2[40] = {70, 105, 110, 105, 115, 104, 101, 100, 32, 112, 111, 112, 117, 108, 97, 116, 105, 110, 103, 32, 110, 101, 105, 103, 104, 98, 111, 117, 114, 32, 97, 114, 114, 97, 121, 32, 37, 100, 10};

.visible .entry median_filter(
	.param .u64 .ptr .align 1 median_filter_param_0,
	.param .u64 .ptr .align 1 median_filter_param_1,
	.param .u32 median_filter_param_2,
	.param .u32 median_filter_param_3,
	.param .u32 median_filter_param_4,
	.param .u64 .ptr .align 1 median_filter_param_5,
	.param .u32 median_filter_param_6,
	.param .u32 median_filter_param_7
)
{
	.local .align 8 .b8 	__local_depot0[24];
	.reg .b64 	%SP;
	.reg .b64 	%SPL;
	.reg .pred 	%p<18>;
	.reg .b32 	%r<154>;
	.reg .b64 	%rd<26>;

	mov.u64 	%SPL, __local_depot0;
	cvta.local.u64 	%SP, %SPL;
	ld.param.u32 	%r33, [median_filter_param_2];
	ld.param.u32 	%r34, [median_filter_param_3];
	ld.param.u32 	%r36, [median_filter_param_4];
	ld.param.u32 	%r31, [median_filter_param_6];
	ld.param.u32 	%r32, [median_filter_param_7];
	add.u64 	%rd2, %SP, 0;
	add.u64 	%rd1, %SPL, 0;
	mov.u32 	%r37, %ctaid.x;
	mov.u32 	%r38, %ntid.x;
	mov.u32 	%r39, %tid.x;
	mad.lo.s32 	%r1, %r37, %r38, %r39;
	mov.u32 	%r40, %ctaid.y;
	mov.u32 	%r41, %ntid.y;
	mov.u32 	%r42, %tid.y;
	mad.lo.s32 	%r43, %r40, %r41, %r42;
	mov.u32 	%r44, %ctaid.z;
	mov.u32 	%r45, %ntid.z;
	mov.u32 	%r46, %tid.z;
	mad.lo.s32 	%r3, %r44, %r45, %r46;
	setp.ge.u32 	%p1, %r1, %r33;
	setp.ge.u32 	%p2, %r43, %r34;
	or.pred  	%p3, %p1, %p2;
	setp.ge.u32 	%p4, %r3, %r36;
	or.pred  	%p5, %p3, %p4;
	@%p5 bra 	$L__BB0_19;
	mov.u64 	%rd3, $str;
	cvta.global.u64 	%rd4, %rd3;
	{ // callseq 0, 0
	.param .b64 param0;
	st.param.b64 	[param0], %rd4;
	.param .b64 param1;
	st.param.b64 	[param1], 0;
	.param .b32 retval0;
	call.uni (retval0), 
	vprintf, 
	(
	param0, 
	param1
	);
	ld.param.b32 	%r48, [retval0];
	} // callseq 0
	add.s32 	%r4, %r31, %r43;
	setp.ge.u32 	%p6, %r43, %r4;
	mov.b32 	%r152, 0;
	@%p6 bra 	$L__BB0_18;
	add.s32 	%r5, %r32, %r3;
	add.s32 	%r6, %r32, -1;
	and.b32  	%r7, %r32, 15;
	and.b32  	%r8, %r32, 7;
	and.b32  	%r9, %r32, 3;
	and.b32  	%r51, %r32, -16;
	neg.s32 	%r10, %r51;
	mov.b32 	%r152, 0;
	mov.u64 	%rd14, $str$1;
	mov.u32 	%r145, %r43;
$L__BB0_3:
	setp.ge.u32 	%p7, %r3, %r5;
	@%p7 bra 	$L__BB0_17;
	setp.lt.u32 	%p8, %r6, 15;
	mov.u32 	%r149, %r3;
	@%p8 bra 	$L__BB0_7;
	mov.u32 	%r147, %r10;
	mov.u32 	%r149, %r3;
$L__BB0_6:
	.pragma "nounroll";
	st.local.v2.u32 	[%rd1], {%r1, %r145};
	st.local.v2.u32 	[%rd1+8], {%r149, %r43};
	st.local.u32 	[%rd1+16], %r3;
	cvta.global.u64 	%rd6, %rd14;
	{ // callseq 1, 0
	.param .b64 param0;
	st.param.b64 	[param0], %rd6;
	.param .b64 param1;
	st.param.b64 	[param1], %rd2;
	.param .b32 retval0;
	call.uni (retval0), 
	vprintf, 
	(
	param0, 
	param1
	);
	ld.param.b32 	%r52, [retval0];
	} // callseq 1
	st.local.v2.u32 	[%rd1], {%r1, %r145};
	add.s32 	%r54, %r149, 1;
	st.local.v2.u32 	[%rd1+8], {%r54, %r43};
	st.local.u32 	[%rd1+16], %r3;
	{ // callseq 2, 0
	.param .b64 param0;
	st.param.b64 	[param0], %rd6;
	.param .b64 param1;
	st.param.b64 	[param1], %rd2;
	.param .b32 retval0;
	call.uni (retval0), 
	vprintf, 
	(
	param0, 
	param1
	);
	ld.param.b32 	%r55, [retval0];
	} // callseq 2
	st.local.v2.u32 	[%rd1], {%r1, %r145};
	add.s32 	%r57, %r149, 2;
	st.local.v2.u32 	[%rd1+8], {%r57, %r43};
	st.local.u32 	[%rd1+16], %r3;
	{ // callseq 3, 0
	.param .b64 param0;
	st.param.b64 	[param0], %rd6;
	.param .b64 param1;
	st.param.b64 	[param1], %rd2;
	.param .b32 retval0;
	call.uni (retval0), 
	vprintf, 
	(
	param0, 
	param1
	);
	ld.param.b32 	%r58, [retval0];
	} // callseq 3
	st.local.v2.u32 	[%rd1], {%r1, %r145};
	add.s32 	%r60, %r149, 3;
	st.local.v2.u32 	[%rd1+8], {%r60, %r43};
	st.local.u32 	[%rd1+16], %r3;
	{ // callseq 4, 0
	.param .b64 param0;
	st.param.b64 	[param0], %rd6;
	.param .b64 param1;
	st.param.b64 	[param1], %rd2;
	.param .b32 retval0;
	call.uni (retval0), 
	vprintf, 
	(
	param0, 
	param1
	);
	ld.param.b32 	%r61, [retval0];
	} // callseq 4
	st.local.v2.u32 	[%rd1], {%r1, %r145};
	add.s32 	%r63, %r149, 4;
	st.local.v2.u32 	[%rd1+8], {%r63, %r43};
	st.local.u32 	[%rd1+16], %r3;
	{ // callseq 5, 0
	.param .b64 param0;
	st.param.b64 	[param0], %rd6;
	.param .b64 param1;
	st.param.b64 	[param1], %rd2;
	.param .b32 retval0;
	call.uni (retval0), 
	vprintf, 
	(
	param0, 
	param1
	);
	ld.param.b32 	%r64, [retval0];
	} // callseq 5
	st.local.v2.u32 	[%rd1], {%r1, %r145};
	add.s32 	%r66, %r149, 5;
	st.local.v2.u32 	[%rd1+8], {%r66, %r43};
	st.local.u32 	[%rd1+16], %r3;
	{ // callseq 6, 0
	.param .b64 param0;
	st.param.b64 	[param0], %rd6;
	.param .b64 param1;
	st.param.b64 	[param1], %rd2;
	.param .b32 retval0;
	call.uni (retval0), 
	vprintf, 
	(
	param0, 
	param1
	);
	ld.param.b32 	%r67, [retval0];
	} // callseq 6
	st.local.v2.u32 	[%rd1], {%r1, %r145};
	add.s32 	%r69, %r149, 6;
	st.local.v2.u32 	[%rd1+8], {%r69, %r43};
	st.local.u32 	[%rd1+16], %r3;
	{ // callseq 7, 0
	.param .b64 param0;
	st.param.b64 	[param0], %rd6;
	.param .b64 param1;
	st.param.b64 	[param1], %rd2;
	.param .b32 retval0;
	call.uni (retval0), 
	vprintf, 
	(
	param0, 
	param1
	);
	ld.param.b32 	%r70, [retval0];
	} // callseq 7
	st.local.v2.u32 	[%rd1], {%r1, %r145};
	add.s32 	%r72, %r149, 7;
	st.local.v2.u32 	[%rd1+8], {%r72, %r43};
	st.local.u32 	[%rd1+16], %r3;
	{ // callseq 8, 0
	.param .b64 param0;
	st.param.b64 	[param0], %rd6;
	.param .b64 param1;
	st.param.b64 	[param1], %rd2;
	.param .b32 retval0;
	call.uni (retval0), 
	vprintf, 
	(
	param0, 
	param1
	);
	ld.param.b32 	%r73, [retval0];
	} // callseq 8
	st.local.v2.u32 	[%rd1], {%r1, %r145};
	add.s32 	%r75, %r149, 8;
	st.local.v2.u32 	[%rd1+8], {%r75, %r43};
	st.local.u32 	[%rd1+16], %r3;
	{ // callseq 9, 0
	.param .b64 param0;
	st.param.b64 	[param0], %rd6;
	.param .b64 param1;
	st.param.b64 	[param1], %rd2;
	.param .b32 retval0;
	call.uni (retval0), 
	vprintf, 
	(
	param0, 
	param1
	);
	ld.param.b32 	%r76, [retval0];
	} // callseq 9
	st.local.v2.u32 	[%rd1], {%r1, %r145};
	add.s32 	%r78, %r149, 9;
	st.local.v2.u32 	[%rd1+8], {%r78, %r43};
	st.local.u32 	[%rd1+16], %r3;
	{ // callseq 10, 0
	.param .b64 param0;
	st.param.b64 	[param0], %rd6;
	.param .b64 param1;
	st.param.b64 	[param1], %rd2;
	.param .b32 retval0;
	call.uni (retval0), 
	vprintf, 
	(
	param0, 
	param1
	);
	ld.param.b32 	%r79, [retval0];
	} // callseq 10
	st.local.v2.u32 	[%rd1], {%r1, %r145};
	add.s32 	%r81, %r149, 10;
	st.local.v2.u32 	[%rd1+8], {%r81, %r43};
	st.local.u32 	[%rd1+16], %r3;
	{ // callseq 11, 0
	.param .b64 param0;
	st.param.b64 	[param0], %rd6;
	.param .b64 param1;
	st.param.b64 	[param1], %rd2;
	.param .b32 retval0;
	call.uni (retval0), 
	vprintf, 
	(
	param0, 
	param1
	);
	ld.param.b32 	%r82, [retval0];
	} // callseq 11
	st.local.v2.u32 	[%rd1], {%r1, %r145};
	add.s32 	%r84, %r149, 11;
	st.local.v2.u32 	[%rd1+8], {%r84, %r43};
	st.local.u32 	[%rd1+16], %r3;
	{ // callseq 12, 0
	.param .b64 param0;
	st.param.b64 	[param0], %rd6;
	.param .b64 param1;
	st.param.b64 	[param1], %rd2;
	.param .b32 retval0;
	call.uni (retval0), 
	vprintf, 
	(
	param0, 
	param1
	);
	ld.param.b32 	%r85, [retval0];
	} // callseq 12
	st.local.v2.u32 	[%rd1], {%r1, %r145};
	add.s32 	%r87, %r149, 12;
	st.local.v2.u32 	[%rd1+8], {%r87, %r43};
	st.local.u32 	[%rd1+16], %r3;
	{ // callseq 13, 0
	.param .b64 param0;
	st.param.b64 	[param0], %rd6;
	.param .b64 param1;
	st.param.b64 	[param1], %rd2;
	.param .b32 retval0;
	call.uni (retval0), 
	vprintf, 
	(
	param0, 
	param1
	);
	ld.param.b32 	%r88, [retval0];
	} // callseq 13
	st.local.v2.u32 	[%rd1], {%r1, %r145};
	add.s32 	%r90, %r149, 13;
	st.local.v2.u32 	[%rd1+8], {%r90, %r43};
	st.local.u32 	[%rd1+16], %r3;
	{ // callseq 14, 0
	.param .b64 param0;
	st.param.b64 	[param0], %rd6;
	.param .b64 param1;
	st.param.b64 	[param1], %rd2;
	.param .b32 retval0;
	call.uni (retval0), 
	vprintf, 
	(
	param0, 
	param1
	);
	ld.param.b32 	%r91, [retval0];
	} // callseq 14
	st.local.v2.u32 	[%rd1], {%r1, %r145};
	add.s32 	%r93, %r149, 14;
	st.local.v2.u32 	[%rd1+8], {%r93, %r43};
	st.local.u32 	[%rd1+16], %r3;
	{ // callseq 15, 0
	.param .b64 param0;
	st.param.b64 	[param0], %rd6;
	.param .b64 param1;
	st.param.b64 	[param1], %rd2;
	.param .b32 retval0;
	call.uni (retval0), 
	vprintf, 
	(
	param0, 
	param1
	);
	ld.param.b32 	%r94, [retval0];
	} // callseq 15
	st.local.v2.u32 	[%rd1], {%r1, %r145};
	add.s32 	%r96, %r149, 15;
	st.local.v2.u32 	[%rd1+8], {%r96, %r43};
	st.local.u32 	[%rd1+16], %r3;
	{ // callseq 16, 0
	.param .b64 param0;
	st.param.b64 	[param0], %rd6;
	.param .b64 param1;
	st.param.b64 	[param1], %rd2;
	.param .b32 retval0;
	call.uni (retval0), 
	vprintf, 
	(
	param0, 
	param1
	);
	ld.param.b32 	%r97, [retval0];
	} // callseq 16
	add.s32 	%r149, %r149, 16;
	add.s32 	%r147, %r147, 16;
	setp.ne.s32 	%p9, %r147, 0;
	@%p9 bra 	$L__BB0_6;
$L__BB0_7:
	add.s32 	%r152, %r32, %r152;
	setp.eq.s32 	%p10, %r7, 0;
	@%p10 bra 	$L__BB0_17;
	add.s32 	%r99, %r7, -1;
	setp.lt.u32 	%p11, %r99, 7;
	@%p11 bra 	$L__BB0_10;
	st.local.v2.u32 	[%rd1], {%r1, %r145};
	st.local.v2.u32 	[%rd1+8], {%r149, %r43};
	st.local.u32 	[%rd1+16], %r3;
	cvta.global.u64 	%rd9, %rd14;
	{ // callseq 17, 0
	.param .b64 param0;
	st.param.b64 	[param0], %rd9;
	.param .b64 param1;
	st.param.b64 	[param1], %rd2;
	.param .b32 retval0;
	call.uni (retval0), 
	vprintf, 
	(
	param0, 
	param1
	);
	ld.param.b32 	%r100, [retval0];
	} // callseq 17
	add.s32 	%r102, %r149, 1;
	st.local.v2.u32 	[%rd1], {%r1, %r145};
	st.local.v2.u32 	[%rd1+8], {%r102, %r43};
	st.local.u32 	[%rd1+16], %r3;
	{ // callseq 18, 0
	.param .b64 param0;
	st.param.b64 	[param0], %rd9;
	.param .b64 param1;
	st.param.b64 	[param1], %rd2;
	.param .b32 retval0;
	call.uni (retval0), 
	vprintf, 
	(
	param0, 
	param1
	);
	ld.param.b32 	%r103, [retval0];
	} // callseq 18
	add.s32 	%r105, %r149, 2;
	st.local.v2.u32 	[%rd1], {%r1, %r145};
	st.local.v2.u32 	[%rd1+8], {%r105, %r43};
	st.local.u32 	[%rd1+16], %r3;
	{ // callseq 19, 0
	.param .b64 param0;
	st.param.b64 	[param0], %rd9;
	.param .b64 param1;
	st.param.b64 	[param1], %rd2;
	.param .b32 retval0;
	call.uni (retval0), 
	vprintf, 
	(
	param0, 
	param1
	);
	ld.param.b32 	%r106, [retval0];
	} // callseq 19
	add.s32 	%r108, %r149, 3;
	st.local.v2.u32 	[%rd1], {%r1, %r145};
	st.local.v2.u32 	[%rd1+8], {%r108, %r43};
	st.local.u32 	[%rd1+16], %r3;
	{ // callseq 20, 0
	.param .b64 param0;
	st.param.b64 	[param0], %rd9;
	.param .b64 param1;
	st.param.b64 	[param1], %rd2;
	.param .b32 retval0;
	call.uni (retval0), 
	vprintf, 
	(
	param0, 
	param1
	);
	ld.param.b32 	%r109, [retval0];
	} // callseq 20
	add.s32 	%r111, %r149, 4;
	st.local.v2.u32 	[%rd1], {%r1, %r145};
	st.local.v2.u32 	[%rd1+8], {%r111, %r43};
	st.local.u32 	[%rd1+16], %r3;
	{ // callseq 21, 0
	.param .b64 param0;
	st.param.b64 	[param0], %rd9;
	.param .b64 param1;
	st.param.b64 	[param1], %rd2;
	.param .b32 retval0;
	call.uni (retval0), 
	vprintf, 
	(
	param0, 
	param1
	);
	ld.param.b32 	%r112, [retval0];
	} // callseq 21
	add.s32 	%r114, %r149, 5;
	st.local.v2.u32 	[%rd1], {%r1, %r145};
	st.local.v2.u32 	[%rd1+8], {%r114, %r43};
	st.local.u32 	[%rd1+16], %r3;
	{ // callseq 22, 0
	.param .b64 param0;
	st.param.b64 	[param0], %rd9;
	.param .b64 param1;
	st.param.b64 	[param1], %rd2;
	.param .b32 retval0;
	call.uni (retval0), 
	vprintf, 
	(
	param0, 
	param1
	);
	ld.param.b32 	%r115, [retval0];
	} // callseq 22
	add.s32 	%r117, %r149, 6;
	st.local.v2.u32 	[%rd1], {%r1, %r145};
	st.local.v2.u32 	[%rd1+8], {%r117, %r43};
	st.local.u32 	[%rd1+16], %r3;
	{ // callseq 23, 0
	.param .b64 param0;
	st.param.b64 	[param0], %rd9;
	.param .b64 param1;
	st.param.b64 	[param1], %rd2;
	.param .b32 retval0;
	call.uni (retval0), 
	vprintf, 
	(
	param0, 
	param1
	);
	ld.param.b32 	%r118, [retval0];
	} // callseq 23
	add.s32 	%r120, %r149, 7;
	st.local.v2.u32 	[%rd1], {%r1, %r145};
	st.local.v2.u32 	[%rd1+8], {%r120, %r43};
	st.local.u32 	[%rd1+16], %r3;
	{ // callseq 24, 0
	.param .b64 param0;
	st.param.b64 	[param0], %rd9;
	.param .b64 param1;
	st.param.b64 	[param1], %rd2;
	.param .b32 retval0;
	call.uni (retval0), 
	vprintf, 
	(
	param0, 
	param1
	);
	ld.param.b32 	%r121, [retval0];
	} // callseq 24
	add.s32 	%r149, %r149, 8;
$L__BB0_10:
	setp.eq.s32 	%p12, %r8, 0;
	@%p12 bra 	$L__BB0_17;
	add.s32 	%r123, %r8, -1;
	setp.lt.u32 	%p13, %r123, 3;
	@%p13 bra 	$L__BB0_13;
	st.local.v2.u32 	[%rd1], {%r1, %r145};
	st.local.v2.u32 	[%rd1+8], {%r149, %r43};
	st.local.u32 	[%rd1+16], %r3;
	cvta.global.u64 	%rd12, %rd14;
	{ // callseq 25, 0
	.param .b64 param0;
	st.param.b64 	[param0], %rd12;
	.param .b64 param1;
	st.param.b64 	[param1], %rd2;
	.param .b32 retval0;
	call.uni (retval0), 
	vprintf, 
	(
	param0, 
	param1
	);
	ld.param.b32 	%r124, [retval0];
	} // callseq 25
	add.s32 	%r126, %r149, 1;
	st.local.v2.u32 	[%rd1], {%r1, %r145};
	st.local.v2.u32 	[%rd1+8], {%r126, %r43};
	st.local.u32 	[%rd1+16], %r3;
	{ // callseq 26, 0
	.param .b64 param0;
	st.param.b64 	[param0], %rd12;
	.param .b64 param1;
	st.param.b64 	[param1], %rd2;
	.param .b32 retval0;
	call.uni (retval0), 
	vprintf, 
	(
	param0, 
	param1
	);
	ld.param.b32 	%r127, [retval0];
	} // callseq 26
	add.s32 	%r129, %r149, 2;
	st.local.v2.u32 	[%rd1], {%r1, %r145};
	st.local.v2.u32 	[%rd1+8], {%r129, %r43};
	st.local.u32 	[%rd1+16], %r3;
	{ // callseq 27, 0
	.param .b64 param0;
	st.param.b64 	[param0], %rd12;
	.param .b64 param1;
	st.param.b64 	[param1], %rd2;
	.param .b32 retval0;
	call.uni (retval0), 
	vprintf, 
	(
	param0, 
	param1
	);
	ld.param.b32 	%r130, [retval0];
	} // callseq 27
	add.s32 	%r132, %r149, 3;
	st.local.v2.u32 	[%rd1], {%r1, %r145};
	st.local.v2.u32 	[%rd1+8], {%r132, %r43};
	st.local.u32 	[%rd1+16], %r3;
	{ // callseq 28, 0
	.param .b64 param0;
	st.param.b64 	[param0], %rd12;
	.param .b64 param1;
	st.param.b64 	[param1], %rd2;
	.param .b32 retval0;
	call.uni (retval0), 
	vprintf, 
	(
	param0, 
	param1
	);
	ld.param.b32 	%r133, [retval0];
	} // callseq 28
	add.s32 	%r149, %r149, 4;
$L__BB0_13:
	setp.eq.s32 	%p14, %r9, 0;
	@%p14 bra 	$L__BB0_17;
	setp.eq.s32 	%p15, %r9, 1;
	st.local.v2.u32 	[%rd1], {%r1, %r145};
	st.local.v2.u32 	[%rd1+8], {%r149, %r43};
	st.local.u32 	[%rd1+16], %r3;
	cvta.global.u64 	%rd15, %rd14;
	{ // callseq 29, 0
	.param .b64 param0;
	st.param.b64 	[param0], %rd15;
	.param .b64 param1;
	st.param.b64 	[param1], %rd2;
	.param .b32 retval0;
	call.uni (retval0), 
	vprintf, 
	(
	param0, 
	param1
	);
	ld.param.b32 	%r135, [retval0];
	} // callseq 29
	@%p15 bra 	$L__BB0_17;
	setp.eq.s32 	%p16, %r9, 2;
	add.s32 	%r137, %r149, 1;
	st.local.v2.u32 	[%rd1], {%r1, %r145};
	st.local.v2.u32 	[%rd1+8], {%r137, %r43};
	st.local.u32 	[%rd1+16], %r3;
	cvta.global.u64 	%rd18, %rd14;
	{ // callseq 30, 0
	.param .b64 param0;
	st.param.b64 	[param0], %rd18;
	.param .b64 param1;
	st.param.b64 	[param1], %rd2;
	.param .b32 retval0;
	call.uni (retval0), 
	vprintf, 
	(
	param0, 
	param1
	);
	ld.param.b32 	%r138, [retval0];
	} // callseq 30
	@%p16 bra 	$L__BB0_17;
	add.s32 	%r140, %r149, 2;
	st.local.v2.u32 	[%rd1], {%r1, %r145};
	st.local.v2.u32 	[%rd1+8], {%r140, %r43};
	st.local.u32 	[%rd1+16], %r3;
	cvta.global.u64 	%rd21, %rd14;
	{ // callseq 31, 0
	.param .b64 param0;
	st.param.b64 	[param0], %rd21;
	.param .b64 param1;
	st.param.b64 	[param1], %rd2;
	.param .b32 retval0;
	call.uni (retval0), 
	vprintf, 
	(
	param0, 
	param1
	);
	ld.param.b32 	%r141, [retval0];
	} // callseq 31
$L__BB0_17:
	add.s32 	%r145, %r145, 1;
	setp.ne.s32 	%p17, %r145, %r4;
	@%p17 bra 	$L__BB0_3;
$L__BB0_18:
	st.local.u32 	[%rd1], %r152;
	mov.u64 	%rd23, $str$2;
	cvta.global.u64 	%rd24, %rd23;
	add.u64 	%rd25, %SP, 0;
	{ // callseq 32, 0
	.param .b64 param0;
	st.param.b64 	[param0], %rd24;
	.param .b64 param1;
	st.param.b64 	[param1], %rd25;
	.param .b32 retval0;
	call.uni (retval0), 
	vprintf, 
	(
	param0, 
	param1
	);
	ld.param.b32 	%r143, [retval0];
	} // callseq 32
$L__BB0_19:
	ret;

}


// ===== COMPILED SASS (sm_100) =====

	.target	sm_100

	.elftype	@"ET_EXEC"


//--------------------- .note.nv.tkinfo           --------------------------
	.section	.note.nv.tkinfo,"",@"SHT_NOTE"
	.sectionflags	@"SHF_NOTE_NV_TKINFO"
	.tkinfo
        /*0018*/ 	.word	0x00000002
        /*0030*/ 	.string	""
        /*0030*/ 	.string	"ptxas"
        /*0030*/ 	.string	"Cuda compilation tools, release 13.0, V13.0.88"
        /*0030*/ 	.string	"Build cuda_13.0.r13.0/compiler.36424714_0"
        /*0030*/ 	.string	"-arch sm_100 -m 64 "



//--------------------- .note.nv.cuinfo           --------------------------
	.section	.note.nv.cuinfo,"",@"SHT_NOTE"
	.sectionflags	@"SHF_NOTE_NV_CUINFO"
        /*0018*/ 	.short	0x0002
        /*001a*/ 	.short	0x0064
        /*001c*/ 	.short	0x0082
	.zero		2


//--------------------- .nv.info                  --------------------------
	.section	.nv.info,"",@"SHT_CUDA_INFO"
	.align	4


	//----- nvinfo : EIATTR_REGCOUNT
	.align		4
        /*0000*/ 	.byte	0x04, 0x2f
        /*0002*/ 	.short	(.L_4 - .L_3)
	.align		4
.L_3:
        /*0004*/ 	.word	index@(median_filter)
        /*0008*/ 	.word	0x0000001e


	//----- nvinfo : EIATTR_FRAME_SIZE
	.align		4
.L_4:
        /*000c*/ 	.byte	0x04, 0x11
        /*000e*/ 	.short	(.L_6 - .L_5)
	.align		4
.L_5:
        /*0010*/ 	.word	index@(median_filter)
        /*0014*/ 	.word	0x00000018


	//----- nvinfo : EIATTR_MIN_STACK_SIZE
	.align		4
.L_6:
        /*0018*/ 	.byte	0x04, 0x12
        /*001a*/ 	.short	(.L_8 - .L_7)
	.align		4
.L_7:
        /*001c*/ 	.word	index@(median_filter)
        /*0020*/ 	.word	0x00000018
.L_8:


//--------------------- .nv.compat                --------------------------
	.section	.nv.compat,"",@"SHT_CUDA_COMPAT_INFO"
	.align	4
        /*0000*/ 	.byte	0x02, 0x09, 0x00, 0x00, 0x02, 0x02, 0x01, 0x00, 0x02, 0x05, 0x05, 0x00, 0x03, 0x07, 0x01, 0x01
        /*0010*/ 	.byte	0x02, 0x03, 0x00, 0x00, 0x02, 0x06, 0x01, 0x00, 0x04, 0x0b, 0x08, 0x00, 0x09, 0x00, 0x00, 0x00
        /*0020*/ 	.byte	0x00, 0x00, 0x00, 0x00


//--------------------- .nv.info.median_filter    --------------------------
	.section	.nv.info.median_filter,"",@"SHT_CUDA_INFO"
	.sectionflags	@""
	.align	4


	//----- nvinfo : EIATTR_CUDA_API_VERSION
	.align		4
        /*0000*/ 	.byte	0x04, 0x37
        /*0002*/ 	.short	(.L_10 - .L_9)
.L_9:
        /*0004*/ 	.word	0x00000082


	//----- nvinfo : EIATTR_KPARAM_INFO
	.align		4
.L_10:
        /*0008*/ 	.byte	0x04, 0x17
        /*000a*/ 	.short	(.L_12 - .L_11)
.L_11:
        /*000c*/ 	.word	0x00000000
        /*0010*/ 	.short	0x0007
        /*0012*/ 	.short	0x002c
        /*0014*/ 	.byte	0x00, 0xf0, 0x11, 0x00


	//----- nvinfo : EIATTR_KPARAM_INFO
	.align		4
.L_12:
        /*0018*/ 	.byte	0x04, 0x17
        /*001a*/ 	.short	(.L_14 - .L_13)
.L_13:
        /*001c*/ 	.word	0x00000000
        /*0020*/ 	.short	0x0006
        /*0022*/ 	.short	0x0028
        /*0024*/ 	.byte	0x00, 0xf0, 0x11, 0x00


	//----- nvinfo : EIATTR_KPARAM_INFO
	.align		4
.L_14:
        /*0028*/ 	.byte	0x04, 0x17
        /*002a*/ 	.short	(.L_16 - .L_15)
.L_15:
        /*002c*/ 	.word	0x00000000
        /*0030*/ 	.short	0x0005
        /*0032*/ 	.short	0x0020
        /*0034*/ 	.byte	0x00, 0xf5, 0x21, 0x00


	//----- nvinfo : EIATTR_KPARAM_INFO
	.align		4
.L_16:
        /*0038*/ 	.byte	0x04, 0x17
        /*003a*/ 	.short	(.L_18 - .L_17)
.L_17:
        /*003c*/ 	.word	0x00000000
        /*0040*/ 	.short	0x0004
        /*0042*/ 	.short	0x0018
        /*0044*/ 	.byte	0x00, 0xf0, 0x11, 0x00


	//----- nvinfo : EIATTR_KPARAM_INFO
	.align		4
.L_18:
        /*0048*/ 	.byte	0x04, 0x17
        /*004a*/ 	.short	(.L_20 - .L_19)
.L_19:
        /*004c*/ 	.word	0x00000000
        /*0050*/ 	.short	0x0003
        /*0052*/ 	.short	0x0014
        /*0054*/ 	.byte	0x00, 0xf0, 0x11, 0x00


	//----- nvinfo : EIATTR_KPARAM_INFO
	.align		4
.L_20:
        /*0058*/ 	.byte	0x04, 0x17
        /*005a*/ 	.short	(.L_22 - .L_21)
.L_21:
        /*005c*/ 	.word	0x00000000
        /*0060*/ 	.short	0x0002
        /*0062*/ 	.short	0x0010
        /*0064*/ 	.byte	0x00, 0xf0, 0x11, 0x00


	//----- nvinfo : EIATTR_KPARAM_INFO
	.align		4
.L_22:
        /*0068*/ 	.byte	0x04, 0x17
        /*006a*/ 	.short	(.L_24 - .L_23)
.L_23:
        /*006c*/ 	.word	0x00000000
        /*0070*/ 	.short	0x0001
        /*0072*/ 	.short	0x0008
        /*0074*/ 	.byte	0x00, 0xf5, 0x21, 0x00


	//----- nvinfo : EIATTR_KPARAM_INFO
	.align		4
.L_24:
        /*0078*/ 	.byte	0x04, 0x17
        /*007a*/ 	.short	(.L_26 - .L_25)
.L_25:
        /*007c*/ 	.word	0x00000000
        /*0080*/ 	.short	0x0000
        /*0082*/ 	.short	0x0000
        /*0084*/ 	.byte	0x00, 0xf5, 0x21, 0x00


	//----- nvinfo : EIATTR_SPARSE_MMA_MASK
	.align		4
.L_26:
        /*0088*/ 	.byte	0x03, 0x50
        /*008a*/ 	.short	0x0000


	//----- nvinfo : EIATTR_MAXREG_COUNT
	.align		4
        /*008c*/ 	.byte	0x03, 0x1b
        /*008e*/ 	.short	0x00ff


	//----- nvinfo : EIATTR_EXTERNS
	.align		4
        /*0090*/ 	.byte	0x04, 0x0f
        /*0092*/ 	.short	(.L_28 - .L_27)


	//   ....[0]....
	.align		4
.L_27:
        /*0094*/ 	.word	index@(vprintf)


	//----- nvinfo : EIATTR_MERCURY_ISA_VERSION
	.align		4
.L_28:
        /*0098*/ 	.byte	0x03, 0x5f
        /*009a*/ 	.short	0x0101


	//----- nvinfo : EIATTR_VRC_CTA_INIT_COUNT
	.align		4
        /*009c*/ 	.byte	0x02, 0x4a
	.zero		1
	.zero		1


	//----- nvinfo : EIATTR_SYSCALL_OFFSETS
	.align		4
        /*00a0*/ 	.byte	0x04, 0x46
        /*00a2*/ 	.short	(.L_30 - .L_29)


	//   ....[0]....
.L_29:
        /*00a4*/ 	.word	0x000001f0


	//   ....[1]....
        /*00a8*/ 	.word	0x00000430


	//   ....[2]....
        /*00ac*/ 	.word	0x00000510


	//   ....[3]....
        /*00b0*/ 	.word	0x000005e0


	//   ....[4]....
        /*00b4*/ 	.word	0x000006b0


	//   ....[5]....
        /*00b8*/ 	.word	0x00000780


	//   ....[6]....
        /*00bc*/ 	.word	0x00000850


	//   ....[7]....
        /*00c0*/ 	.word	0x00000920


	//   ....[8]....
        /*00c4*/ 	.word	0x000009f0


	//   ....[9]....
        /*00c8*/ 	.word	0x00000ac0


	//   ....[10]....
        /*00cc*/ 	.word	0x00000b90


	//   ....[11]....
        /*00d0*/ 	.word	0x00000c60


	//   ....[12]....
        /*00d4*/ 	.word	0x00000d30


	//   ....[13]....
        /*00d8*/ 	.word	0x00000e00


	//   ....[14]....
        /*00dc*/ 	.word	0x00000ed0


	//   ....[15]....
        /*00e0*/ 	.word	0x00000fa0


	//   ....[16]....
        /*00e4*/ 	.word	0x00001070


	//   ....[17]....
        /*00e8*/ 	.word	0x00001200


	//   ....[18]....
        /*00ec*/ 	.word	0x000012e0


	//   ....[19]....
        /*00f0*/ 	.word	0x000013b0


	//   ....[20]....
        /*00f4*/ 	.word	0x00001480


	//   ....[21]....
        /*00f8*/ 	.word	0x00001550


	//   ....[22]....
        /*00fc*/ 	.word	0x00001620


	//   ....[23]....
        /*0100*/ 	.word	0x000016f0


	//   ....[24]....
        /*0104*/ 	.word	0x000017c0


	//   ....[25]....
        /*0108*/ 	.word	0x000018f0


	//   ....[26]....
        /*010c*/ 	.word	0x000019d0


	//   ....[27]....
        /*0110*/ 	.word	0x00001aa0


	//   ....[28]....
        /*0114*/ 	.word	0x00001b70


	//   ....[29]....
        /*0118*/ 	.word	0x00001c90


	//   ....[30]....
        /*011c*/ 	.word	0x00001db0


	//   ....[31]....
        /*0120*/ 	.word	0x00001e90


	//   ....[32]....
        /*0124*/ 	.word	0x00001fa0


	//----- nvinfo : EIATTR_EXIT_INSTR_OFFSETS
	.align		4
.L_30:
        /*0128*/ 	.byte	0x04, 0x1c
        /*012a*/ 	.short	(.L_32 - .L_31)


	//   ....[0]....
.L_31:
        /*012c*/ 	.word	0x00000170


	//   ....[1]....
        /*0130*/ 	.word	0x00001fb0


	//----- nvinfo : EIATTR_CRS_STACK_SIZE
	.align		4
.L_32:
        /*0134*/ 	.byte	0x04, 0x1e
        /*0136*/ 	.short	(.L_34 - .L_33)
.L_33:
        /*0138*/ 	.word	0x00000000


	//----- nvinfo : EIATTR_CBANK_PARAM_SIZE
	.align		4
.L_34:
        /*013c*/ 	.byte	0x03, 0x19
        /*013e*/ 	.short	0x0030


	//----- nvinfo : EIATTR_PARAM_CBANK
	.align		4
        /*0140*/ 	.byte	0x04, 0x0a
        /*0142*/ 	.short	(.L_36 - .L_35)
	.align		4
.L_35:
        /*0144*/ 	.word	index@(.nv.constant0.median_filter)
        /*0148*/ 	.short	0x0380
        /*014a*/ 	.short	0x0030


	//----- nvinfo : EIATTR_SW_WAR
	.align		4
.L_36:
        /*014c*/ 	.byte	0x04, 0x36
        /*014e*/ 	.short	(.L_38 - .L_37)
.L_37:
        /*0150*/ 	.word	0x00000008
.L_38:


//--------------------- .nv.callgraph             --------------------------
	.section	.nv.callgraph,"",@"SHT_CUDA_CALLGRAPH"
	.align	4
	.sectionentsize	8
	.align		4
        /*0000*/ 	.word	0x00000000
	.align		4
        /*0004*/ 	.word	0xffffffff
	.align		4
        /*0008*/ 	.word	index@(median_filter)
	.align		4
        /*000c*/ 	.word	index@(vprintf)
	.align		4
        /*0010*/ 	.word	0x00000000
	.align		4
        /*0014*/ 	.word	0xfffffffe
	.align		4
        /*0018*/ 	.word	0x00000000
	.align		4
        /*001c*/ 	.word	0xfffffffd
	.align		4
        /*0020*/ 	.word	0x00000000
	.align		4
        /*0024*/ 	.word	0xfffffffc


//--------------------- .nv.constant4             --------------------------
	.section	.nv.constant4,"a",@progbits
	.align	8
	.align		8
.nv.constant4:
        /*0000*/ 	.dword	vprintf
	.align		8
        /*0008*/ 	.dword	$str
	.align		8
        /*0010*/ 	.dword	$str$1
	.align		8
        /*0018*/ 	.dword	$str$2


//--------------------- .text.median_filter       --------------------------
	.section	.text.median_filter,"ax",@progbits
	.align	128
        .global         median_filter
        .type           median_filter,@function
        .size           median_filter,(.L_x_42 - median_filter)
        .other          median_filter,@"STO_CUDA_ENTRY STV_DEFAULT"
median_filter:
.text.median_filter:
[----:B------:R-:W0:Y:S01]  /*0000*/  LDC R1, c[0x0][0x37c] ;  /* 0x0000df00ff017b82 */ /* 0x000e220000000800 */
[----:B------:R-:W1:Y:S01]  /*0010*/  S2R R0, SR_TID.Y ;  /* 0x0000000000007919 */ /* 0x000e620000002200 */
[----:B------:R-:W2:Y:S06]  /*0020*/  LDCU UR5, c[0x0][0x2fc] ;  /* 0x00005f80ff0577ac */ /* 0x000eac0008000800 */
[----:B------:R-:W3:Y:S01]  /*0030*/  LDC R16, c[0x0][0x360] ;  /* 0x0000d800ff107b82 */ /* 0x000ee20000000800 */
[----:B0-----:R-:W-:Y:S01]  /*0040*/  VIADD R1, R1, 0xffffffe8 ;  /* 0xffffffe801017836 */ /* 0x001fe20000000000 */
[----:B------:R-:W3:Y:S01]  /*0050*/  S2R R3, SR_TID.X ;  /* 0x0000000000037919 */ /* 0x000ee20000002100 */
[----:B------:R-:W0:Y:S01]  /*0060*/  LDCU.64 UR10, c[0x0][0x390] ;  /* 0x00007200ff0a77ac */ /* 0x000e220008000a00 */
[----:B------:R-:W4:Y:S01]  /*0070*/  S2R R5, SR_TID.Z ;  /* 0x0000000000057919 */ /* 0x000f220000002300 */
[----:B------:R-:W5:Y:S03]  /*0080*/  LDCU UR9, c[0x0][0x398] ;  /* 0x00007300ff0977ac */ /* 0x000f660008000800 */
[----:B------:R-:W1:Y:S01]  /*0090*/  S2UR UR7, SR_CTAID.Y ;  /* 0x00000000000779c3 */ /* 0x000e620000002600 */
[----:B------:R-:W2:Y:S07]  /*00a0*/  LDCU UR4, c[0x0][0x2f8] ;  /* 0x00005f00ff0477ac */ /* 0x000eae0008000800 */
[----:B------:R-:W1:Y:S08]  /*00b0*/  LDC R19, c[0x0][0x364] ;  /* 0x0000d900ff137b82 */ /* 0x000e700000000800 */
[----:B------:R-:W3:Y:S01]  /*00c0*/  S2UR UR6, SR_CTAID.X ;  /* 0x00000000000679c3 */ /* 0x000ee20000002500 */
[----:B--2---:R-:W-:-:S07]  /*00d0*/  IADD3 R25, P1, PT, R1, UR4, RZ ;  /* 0x0000000401197c10 */ /* 0x004fce000ff3e0ff */
[----:B------:R-:W4:Y:S01]  /*00e0*/  S2UR UR8, SR_CTAID.Z ;  /* 0x00000000000879c3 */ /* 0x000f220000002700 */
[----:B------:R-:W-:-:S07]  /*00f0*/  IMAD.X R23, RZ, RZ, UR5, P1 ;  /* 0x00000005ff177e24 */ /* 0x000fce00088e06ff */
[----:B------:R-:W4:Y:S01]  /*0100*/  LDC R26, c[0x0][0x368] ;  /* 0x0000da00ff1a7b82 */ /* 0x000f220000000800 */
[----:B-1----:R-:W-:-:S05]  /*0110*/  IMAD R19, R19, UR7, R0 ;  /* 0x0000000713137c24 */ /* 0x002fca000f8e0200 */
[----:B0-----:R-:W-:Y:S01]  /*0120*/  ISETP.GE.U32.AND P0, PT, R19, UR11, PT ;  /* 0x0000000b13007c0c */ /* 0x001fe2000bf06070 */
[----:B---3--:R-:W-:-:S05]  /*0130*/  IMAD R16, R16, UR6, R3 ;  /* 0x0000000610107c24 */ /* 0x008fca000f8e0203 */
[----:B------:R-:W-:Y:S01]  /*0140*/  ISETP.GE.U32.OR P0, PT, R16, UR10, P0 ;  /* 0x0000000a10007c0c */ /* 0x000fe20008706470 */
[----:B----4-:R-:W-:-:S05]  /*0150*/  IMAD R26, R26, UR8, R5 ;  /* 0x000000081a1a7c24 */ /* 0x010fca000f8e0205 */
[----:B-----5:R-:W-:-:S13]  /*0160*/  ISETP.GE.U32.OR P0, PT, R26, UR9, P0 ;  /* 0x000000091a007c0c */ /* 0x020fda0008706470 */
[----:B------:R-:W-:Y:S05]  /*0170*/  @P0 EXIT ;  /* 0x000000000000094d */ /* 0x000fea0003800000 */
[----:B------:R-:W-:Y:S01]  /*0180*/  MOV R0, 0x0 ;  /* 0x0000000000007802 */ /* 0x000fe20000000f00 */
[----:B------:R-:W0:Y:S01]  /*0190*/  LDCU.64 UR4, c[0x4][0x8] ;  /* 0x01000100ff0477ac */ /* 0x000e220008000a00 */
[----:B------:R-:W-:Y:S02]  /*01a0*/  CS2R R6, SRZ ;  /* 0x0000000000067805 */ /* 0x000fe4000001ff00 */
[----:B------:R1:W2:Y:S01]  /*01b0*/  LDC.64 R2, c[0x4][R0] ;  /* 0x0100000000027b82 */ /* 0x0002a20000000a00 */
[----:B0-----:R-:W-:Y:S01]  /*01c0*/  MOV R4, UR4 ;  /* 0x0000000400047c02 */ /* 0x001fe20008000f00 */
[----:B-1----:R-:W-:-:S07]  /*01d0*/  IMAD.U32 R5, RZ, RZ, UR5 ;  /* 0x00000005ff057e24 */ /* 0x002fce000f8e00ff */
[----:B------:R-:W-:-:S07]  /*01e0*/  LEPC R20, `(.L_x_0) ;  /* 0x000000001014794e */ /* 0x000fce0000000000 */
[----:B--2---:R-:W-:Y:S05]  /*01f0*/  CALL.ABS.NOINC R2 ;  /* 0x0000000002007343 */ /* 0x004fea0003c00000 */
.L_x_0:
[----:B------:R-:W0:Y:S01]  /*0200*/  LDCU UR4, c[0x0][0x3a8] ;  /* 0x00007500ff0477ac */ /* 0x000e220008000800 */
[----:B------:R-:W-:Y:S01]  /*0210*/  BSSY.RECONVERGENT B8, `(.L_x_1) ;  /* 0x00001cf000087945 */ /* 0x000fe20003800200 */
[----:B------:R-:W-:Y:S02]  /*0220*/  HFMA2 R24, -RZ, RZ, 0, 0 ;  /* 0x00000000ff187431 */ /* 0x000fe400000001ff */
[----:B0-----:R-:W-:-:S05]  /*0230*/  VIADD R0, R19, UR4 ;  /* 0x0000000413007c36 */ /* 0x001fca0008000000 */
[----:B------:R-:W-:-:S13]  /*0240*/  ISETP.GE.U32.AND P0, PT, R19, R0, PT ;  /* 0x000000001300720c */ /* 0x000fda0003f06070 */
[----:B------:R-:W-:Y:S05]  /*0250*/  @P0 BRA `(.L_x_2) ;  /* 0x0000001c00280947 */ /* 0x000fea0003800000 */
[----:B------:R-:W-:Y:S02]  /*0260*/  IMAD.MOV.U32 R24, RZ, RZ, RZ ;  /* 0x000000ffff187224 */ /* 0x000fe400078e00ff */
[----:B------:R-:W-:-:S07]  /*0270*/  IMAD.MOV.U32 R17, RZ, RZ, R19 ;  /* 0x000000ffff117224 */ /* 0x000fce00078e0013 */
.L_x_39:
[----:B------:R-:W0:Y:S01]  /*0280*/  LDC R3, c[0x0][0x3ac] ;  /* 0x0000eb00ff037b82 */ /* 0x000e220000000800 */
[----:B------:R-:W-:Y:S01]  /*0290*/  BSSY.RECONVERGENT B7, `(.L_x_3) ;  /* 0x00001c1000077945 */ /* 0x000fe20003800200 */
[----:B0-----:R-:W-:-:S04]  /*02a0*/  IADD3 R5, PT, PT, R26, R3, RZ ;  /* 0x000000031a057210 */ /* 0x001fc80007ffe0ff */
[----:B------:R-:W-:-:S13]  /*02b0*/  ISETP.GE.U32.AND P0, PT, R26, R5, PT ;  /* 0x000000051a00720c */ /* 0x000fda0003f06070 */
[----:B------:R-:W-:Y:S05]  /*02c0*/  @P0 BRA `(.L_x_4) ;  /* 0x0000001800f40947 */ /* 0x000fea0003800000 */
[----:B------:R-:W-:Y:S02]  /*02d0*/  VIADD R0, R3, 0xffffffff ;  /* 0xffffffff03007836 */ /* 0x000fe40000000000 */
[----:B------:R-:W-:-:S03]  /*02e0*/  IMAD.MOV.U32 R18, RZ, RZ, R26 ;  /* 0x000000ffff127224 */ /* 0x000fc600078e001a */
[----:B------:R-:W-:-:S13]  /*02f0*/  ISETP.GE.U32.AND P0, PT, R0, 0xf, PT ;  /* 0x0000000f0000780c */ /* 0x000fda0003f06070 */
[----:B------:R-:W-:Y:S05]  /*0300*/  @!P0 BRA `(.L_x_5) ;  /* 0x0000000c006c8947 */ /* 0x000fea0003800000 */
[----:B------:R-:W-:Y:S01]  /*0310*/  LOP3.LUT R3, R3, 0xfffffff0, RZ, 0xc0, !PT ;  /* 0xfffffff003037812 */ /* 0x000fe200078ec0ff */
[----:B------:R-:W-:Y:S01]  /*0320*/  BSSY.RECONVERGENT B6, `(.L_x_5) ;  /* 0x00000d9000067945 */ /* 0x000fe20003800200 */
[----:B------:R-:W-:-:S03]  /*0330*/  MOV R18, R26 ;  /* 0x0000001a00127202 */ /* 0x000fc60000000f00 */
[----:B------:R-:W-:-:S07]  /*0340*/  IMAD.MOV R22, RZ, RZ, -R3 ;  /* 0x000000ffff167224 */ /* 0x000fce00078e0a03 */
.L_x_22:
[----:B------:R-:W-:Y:S01]  /*0350*/  MOV R2, 0x0 ;  /* 0x0000000000027802 */ /* 0x000fe20000000f00 */
[----:B------:R0:W-:Y:S01]  /*0360*/  STL.64 [R1], R16 ;  /* 0x0000001001007387 */ /* 0x0001e20000100a00 */
[----:B------:R-:W1:Y:S01]  /*0370*/  LDCU.64 UR4, c[0x4][0x10] ;  /* 0x01000200ff0477ac */ /* 0x000e620008000a00 */
[----:B------:R-:W-:Y:S01]  /*0380*/  VIADD R22, R22, 0x10 ;  /* 0x0000001016167836 */ /* 0x000fe20000000000 */
[----:B------:R-:W-:Y:S01]  /*0390*/  MOV R7, R23 ;  /* 0x0000001700077202 */ /* 0x000fe20000000f00 */
[----:B------:R0:W-:Y:S01]  /*03a0*/  STL.64 [R1+0x8], R18 ;  /* 0x0000081201007387 */ /* 0x0001e20000100a00 */
[----:B------:R-:W2:Y:S01]  /*03b0*/  LDC.64 R2, c[0x4][R2] ;  /* 0x0100000002027b82 */ /* 0x000ea20000000a00 */
[----:B------:R-:W-:Y:S01]  /*03c0*/  IMAD.MOV.U32 R6, RZ, RZ, R25 ;  /* 0x000000ffff067224 */ /* 0x000fe200078e0019 */
[----:B------:R-:W-:Y:S01]  /*03d0*/  ISETP.NE.AND P0, PT, R22, RZ, PT ;  /* 0x000000ff1600720c */ /* 0x000fe20003f05270 */
[----:B------:R0:W-:Y:S03]  /*03e0*/  STL [R1+0x10], R26 ;  /* 0x0000101a01007387 */ /* 0x0001e60000100800 */
[----:B------:R-:W-:-:S02]  /*03f0*/  P2R R27, PR, RZ, 0x1 ;  /* 0x00000001ff1b7803 */ /* 0x000fc40000000000 */
[----:B-1----:R-:W-:Y:S01]  /*0400*/  MOV R4, UR4 ;  /* 0x0000000400047c02 */ /* 0x002fe20008000f00 */
[----:B0-----:R-:W-:-:S07]  /*0410*/  IMAD.U32 R5, RZ, RZ, UR5 ;  /* 0x00000005ff057e24 */ /* 0x001fce000f8e00ff */
[----:B------:R-:W-:-:S07]  /*0420*/  LEPC R20, `(.L_x_6) ;  /* 0x000000001014794e */ /* 0x000fce0000000000 */
[----:B--2---:R-:W-:Y:S05]  /*0430*/  CALL.ABS.NOINC R2 ;  /* 0x0000000002007343 */ /* 0x004fea0003c00000 */
.L_x_6:
[----:B------:R-:W-:Y:S01]  /*0440*/  VIADD R10, R18, 0x1 ;  /* 0x00000001120a7836 */ /* 0x000fe20000000000 */
[----:B------:R-:W-:Y:S01]  /*0450*/  MOV R2, 0x0 ;  /* 0x0000000000027802 */ /* 0x000fe20000000f00 */
[----:B------:R-:W-:Y:S01]  /*0460*/  IMAD.MOV.U32 R11, RZ, RZ, R19 ;  /* 0x000000ffff0b7224 */ /* 0x000fe200078e0013 */
[----:B------:R0:W-:Y:S01]  /*0470*/  STL.64 [R1], R16 ;  /* 0x0000001001007387 */ /* 0x0001e20000100a00 */
[----:B------:R-:W1:Y:S01]  /*0480*/  LDCU.64 UR4, c[0x4][0x10] ;  /* 0x01000200ff0477ac */ /* 0x000e620008000a00 */
[----:B------:R0:W2:Y:S01]  /*0490*/  LDC.64 R8, c[0x4][R2] ;  /* 0x0100000002087b82 */ /* 0x0000a20000000a00 */
[----:B------:R-:W-:Y:S01]  /*04a0*/  IMAD.MOV.U32 R6, RZ, RZ, R25 ;  /* 0x000000ffff067224 */ /* 0x000fe200078e0019 */
[----:B------:R0:W-:Y:S01]  /*04b0*/  STL.64 [R1+0x8], R10 ;  /* 0x0000080a01007387 */ /* 0x0001e20000100a00 */
[----:B------:R-:W-:-:S03]  /*04c0*/  MOV R7, R23 ;  /* 0x0000001700077202 */ /* 0x000fc60000000f00 */
[----:B------:R0:W-:Y:S01]  /*04d0*/  STL [R1+0x10], R26 ;  /* 0x0000101a01007387 */ /* 0x0001e20000100800 */
[----:B-1----:R-:W-:Y:S01]  /*04e0*/  MOV R4, UR4 ;  /* 0x0000000400047c02 */ /* 0x002fe20008000f00 */
[----:B0-----:R-:W-:-:S07]  /*04f0*/  IMAD.U32 R5, RZ, RZ, UR5 ;  /* 0x00000005ff057e24 */ /* 0x001fce000f8e00ff */
[----:B------:R-:W-:-:S07]  /*0500*/  LEPC R20, `(.L_x_7) ;  /* 0x000000001014794e */ /* 0x000fce0000000000 */
[----:B--2---:R-:W-:Y:S05]  /*0510*/  CALL.ABS.NOINC R8 ;  /* 0x0000000008007343 */ /* 0x004fea0003c00000 */
.L_x_7:
[----:B------:R-:W-:Y:S01]  /*0520*/  VIADD R10, R18, 0x2 ;  /* 0x00000002120a7836 */ /* 0x000fe20000000000 */
[----:B------:R0:W-:Y:S01]  /*0530*/  STL.64 [R1], R16 ;  /* 0x0000001001007387 */ /* 0x0001e20000100a00 */
[----:B------:R-:W-:Y:S01]  /*0540*/  IMAD.MOV.U32 R11, RZ, RZ, R19 ;  /* 0x000000ffff0b7224 */ /* 0x000fe200078e0013 */
[----:B------:R0:W1:Y:S01]  /*0550*/  LDC.64 R8, c[0x4][R2] ;  /* 0x0100000002087b82 */ /* 0x0000620000000a00 */
[----:B------:R-:W2:Y:S01]  /*0560*/  LDCU.64 UR4, c[0x4][0x10] ;  /* 0x01000200ff0477ac */ /* 0x000ea20008000a00 */
[----:B------:R0:W-:Y:S01]  /*0570*/  STL [R1+0x10], R26 ;  /* 0x0000101a01007387 */ /* 0x0001e20000100800 */
[----:B------:R-:W-:Y:S01]  /*0580*/  IMAD.MOV.U32 R6, RZ, RZ, R25 ;  /* 0x000000ffff067224 */ /* 0x000fe200078e0019 */
[----:B------:R-:W-:Y:S02]  /*0590*/  MOV R7, R23 ;  /* 0x0000001700077202 */ /* 0x000fe40000000f00 */
[----:B------:R0:W-:Y:S01]  /*05a0*/  STL.64 [R1+0x8], R10 ;  /* 0x0000080a01007387 */ /* 0x0001e20000100a00 */
[----:B--2---:R-:W-:Y:S01]  /*05b0*/  MOV R4, UR4 ;  /* 0x0000000400047c02 */ /* 0x004fe20008000f00 */
[----:B0-----:R-:W-:-:S07]  /*05c0*/  IMAD.U32 R5, RZ, RZ, UR5 ;  /* 0x00000005ff057e24 */ /* 0x001fce000f8e00ff */
[----:B------:R-:W-:-:S07]  /*05d0*/  LEPC R20, `(.L_x_8) ;  /* 0x000000001014794e */ /* 0x000fce0000000000 */
[----:B-1----:R-:W-:Y:S05]  /*05e0*/  CALL.ABS.NOINC R8 ;  /* 0x0000000008007343 */ /* 0x002fea0003c00000 */
.L_x_8:
        /* <DEDUP_REMOVED lines=13> */
.L_x_9:
        /* <DEDUP_REMOVED lines=13> */
.L_x_10:
        /* <DEDUP_REMOVED lines=13> */
.L_x_11:
        /* <DEDUP_REMOVED lines=13> */
.L_x_12:
        /* <DEDUP_REMOVED lines=13> */
.L_x_13:
        /* <DEDUP_REMOVED lines=13> */
.L_x_14:
        /* <DEDUP_REMOVED lines=13> */
.L_x_15:
        /* <DEDUP_REMOVED lines=13> */
.L_x_16:
        /* <DEDUP_REMOVED lines=13> */
.L_x_17:
        /* <DEDUP_REMOVED lines=13> */
.L_x_18:
        /* <DEDUP_REMOVED lines=13> */
.L_x_19:
        /* <DEDUP_REMOVED lines=13> */
.L_x_20:
[----:B------:R-:W-:Y:S01]  /*0fb0*/  VIADD R8, R18, 0xf ;  /* 0x0000000f12087836 */ /* 0x000fe20000000000 */
[----:B------:R0:W-:Y:S01]  /*0fc0*/  STL.64 [R1], R16 ;  /* 0x0000001001007387 */ /* 0x0001e20000100a00 */
[----:B------:R-:W-:Y:S01]  /*0fd0*/  IMAD.MOV.U32 R9, RZ, RZ, R19 ;  /* 0x000000ffff097224 */ /* 0x000fe200078e0013 */
[----:B------:R-:W1:Y:S01]  /*0fe0*/  LDC.64 R2, c[0x4][R2] ;  /* 0x0100000002027b82 */ /* 0x000e620000000a00 */
        /* <DEDUP_REMOVED lines=9> */
.L_x_21:
[----:B------:R-:W-:Y:S01]  /*1080*/  ISETP.NE.AND P6, PT, R27, RZ, PT ;  /* 0x000000ff1b00720c */ /* 0x000fe20003fc5270 */
[----:B------:R-:W-:-:S12]  /*1090*/  VIADD R18, R18, 0x10 ;  /* 0x0000001012127836 */ /* 0x000fd80000000000 */
[----:B------:R-:W-:Y:S05]  /*10a0*/  @P6 BRA `(.L_x_22) ;  /* 0xfffffff000a86947 */ /* 0x000fea000383ffff */
[----:B------:R-:W-:Y:S05]  /*10b0*/  BSYNC.RECONVERGENT B6 ;  /* 0x0000000000067941 */ /* 0x000fea0003800200 */
.L_x_5:
[----:B------:R-:W0:Y:S01]  /*10c0*/  LDC R22, c[0x0][0x3ac] ;  /* 0x0000eb00ff167b82 */ /* 0x000e220000000800 */
[----:B------:R-:W1:Y:S02]  /*10d0*/  LDCU UR4, c[0x0][0x3ac] ;  /* 0x00007580ff0477ac */ /* 0x000e640008000800 */
[----:B-1----:R-:W-:Y:S01]  /*10e0*/  VIADD R24, R24, UR4 ;  /* 0x0000000418187c36 */ /* 0x002fe20008000000 */
[----:B0-----:R-:W-:-:S04]  /*10f0*/  LOP3.LUT R0, R22, 0xf, RZ, 0xc0, !PT ;  /* 0x0000000f16007812 */ /* 0x001fc800078ec0ff */
[----:B------:R-:W-:-:S13]  /*1100*/  ISETP.NE.AND P0, PT, R0, RZ, PT ;  /* 0x000000ff0000720c */ /* 0x000fda0003f05270 */
[----:B------:R-:W-:Y:S05]  /*1110*/  @!P0 BRA `(.L_x_4) ;  /* 0x0000000c00608947 */ /* 0x000fea0003800000 */
[----:B------:R-:W-:-:S04]  /*1120*/  IADD3 R0, PT, PT, R0, -0x1, RZ ;  /* 0xffffffff00007810 */ /* 0x000fc80007ffe0ff */
[----:B------:R-:W-:-:S13]  /*1130*/  ISETP.GE.U32.AND P0, PT, R0, 0x7, PT ;  /* 0x000000070000780c */ /* 0x000fda0003f06070 */
[----:B------:R-:W-:Y:S05]  /*1140*/  @!P0 BRA `(.L_x_23) ;  /* 0x0000000400a48947 */ /* 0x000fea0003800000 */
[----:B------:R-:W-:Y:S01]  /*1150*/  MOV R2, 0x0 ;  /* 0x0000000000027802 */ /* 0x000fe20000000f00 */
[----:B------:R0:W-:Y:S01]  /*1160*/  STL.64 [R1], R16 ;  /* 0x0000001001007387 */ /* 0x0001e20000100a00 */
[----:B------:R-:W1:Y:S01]  /*1170*/  LDCU.64 UR4, c[0x4][0x10] ;  /* 0x01000200ff0477ac */ /* 0x000e620008000a00 */
[----:B------:R-:W-:Y:S01]  /*1180*/  MOV R6, R25 ;  /* 0x0000001900067202 */ /* 0x000fe20000000f00 */
[----:B------:R-:W-:Y:S01]  /*1190*/  IMAD.MOV.U32 R7, RZ, RZ, R23 ;  /* 0x000000ffff077224 */ /* 0x000fe200078e0017 */
[----:B------:R0:W-:Y:S01]  /*11a0*/  STL.64 [R1+0x8], R18 ;  /* 0x0000081201007387 */ /* 0x0001e20000100a00 */
[----:B------:R-:W2:Y:S03]  /*11b0*/  LDC.64 R2, c[0x4][R2] ;  /* 0x0100000002027b82 */ /* 0x000ea60000000a00 */
[----:B------:R0:W-:Y:S01]  /*11c0*/  STL [R1+0x10], R26 ;  /* 0x0000101a01007387 */ /* 0x0001e20000100800 */
[----:B-1----:R-:W-:-:S02]  /*11d0*/  IMAD.U32 R4, RZ, RZ, UR4 ;  /* 0x00000004ff047e24 */ /* 0x002fc4000f8e00ff */
[----:B0-----:R-:W-:-:S07]  /*11e0*/  IMAD.U32 R5, RZ, RZ, UR5 ;  /* 0x00000005ff057e24 */ /* 0x001fce000f8e00ff */
[----:B------:R-:W-:-:S07]  /*11f0*/  LEPC R20, `(.L_x_24) ;  /* 0x000000001014794e */ /* 0x000fce0000000000 */
[----:B--2---:R-:W-:Y:S05]  /*1200*/  CALL.ABS.NOINC R2 ;  /* 0x0000000002007343 */ /* 0x004fea0003c00000 */
.L_x_24:
[----:B------:R-:W-:Y:S01]  /*1210*/  VIADD R10, R18, 0x1 ;  /* 0x00000001120a7836 */ /* 0x000fe20000000000 */
[----:B------:R-:W-:Y:S01]  /*1220*/  MOV R11, R19 ;  /* 0x00000013000b7202 */ /* 0x000fe20000000f00 */
[----:B------:R0:W-:Y:S01]  /*1230*/  STL.64 [R1], R16 ;  /* 0x0000001001007387 */ /* 0x0001e20000100a00 */
[----:B------:R-:W-:Y:S01]  /*1240*/  MOV R2, 0x0 ;  /* 0x0000000000027802 */ /* 0x000fe20000000f00 */
[----:B------:R-:W1:Y:S01]  /*1250*/  LDCU.64 UR4, c[0x4][0x10] ;  /* 0x01000200ff0477ac */ /* 0x000e620008000a00 */
[----:B------:R-:W-:Y:S01]  /*1260*/  MOV R6, R25 ;  /* 0x0000001900067202 */ /* 0x000fe20000000f00 */
[----:B------:R0:W-:Y:S01]  /*1270*/  STL.64 [R1+0x8], R10 ;  /* 0x0000080a01007387 */ /* 0x0001e20000100a00 */
[----:B------:R0:W2:Y:S01]  /*1280*/  LDC.64 R8, c[0x4][R2] ;  /* 0x0100000002087b82 */ /* 0x0000a20000000a00 */
[----:B------:R-:W-:Y:S02]  /*1290*/  IMAD.MOV.U32 R7, RZ, RZ, R23 ;  /* 0x000000ffff077224 */ /* 0x000fe400078e0017 */
[----:B------:R0:W-:Y:S01]  /*12a0*/  STL [R1+0x10], R26 ;  /* 0x0000101a01007387 */ /* 0x0001e20000100800 */
[----:B-1----:R-:W-:-:S02]  /*12b0*/  IMAD.U32 R4, RZ, RZ, UR4 ;  /* 0x00000004ff047e24 */ /* 0x002fc4000f8e00ff */
[----:B0-----:R-:W-:-:S07]  /*12c0*/  IMAD.U32 R5, RZ, RZ, UR5 ;  /* 0x00000005ff057e24 */ /* 0x001fce000f8e00ff */
[----:B------:R-:W-:-:S07]  /*12d0*/  LEPC R20, `(.L_x_25) ;  /* 0x000000001014794e */ /* 0x000fce0000000000 */
[----:B--2---:R-:W-:Y:S05]  /*12e0*/  CALL.ABS.NOINC R8 ;  /* 0x0000000008007343 */ /* 0x004fea0003c00000 */
.L_x_25:
[----:B------:R-:W-:Y:S01]  /*12f0*/  VIADD R10, R18, 0x2 ;  /* 0x00000002120a7836 */ /* 0x000fe20000000000 */
[----:B------:R-:W-:Y:S01]  /*1300*/  MOV R11, R19 ;  /* 0x00000013000b7202 */ /* 0x000fe20000000f00 */
[----:B------:R0:W-:Y:S01]  /*1310*/  STL.64 [R1], R16 ;  /* 0x0000001001007387 */ /* 0x0001e20000100a00 */
[----:B------:R0:W1:Y:S01]  /*1320*/  LDC.64 R8, c[0x4][R2] ;  /* 0x0100000002087b82 */ /* 0x0000620000000a00 */
[----:B------:R-:W2:Y:S01]  /*1330*/  LDCU.64 UR4, c[0x4][0x10] ;  /* 0x01000200ff0477ac */ /* 0x000ea20008000a00 */
[----:B------:R-:W-:Y:S01]  /*1340*/  MOV R6, R25 ;  /* 0x0000001900067202 */ /* 0x000fe20000000f00 */
[----:B------:R0:W-:Y:S01]  /*1350*/  STL.64 [R1+0x8], R10 ;  /* 0x0000080a01007387 */ /* 0x0001e20000100a00 */
[----:B------:R-:W-:-:S03]  /*1360*/  IMAD.MOV.U32 R7, RZ, RZ, R23 ;  /* 0x000000ffff077224 */ /* 0x000fc600078e0017 */
[----:B------:R0:W-:Y:S01]  /*1370*/  STL [R1+0x10], R26 ;  /* 0x0000101a01007387 */ /* 0x0001e20000100800 */
[----:B--2---:R-:W-:Y:S02]  /*1380*/  IMAD.U32 R4, RZ, RZ, UR4 ;  /* 0x00000004ff047e24 */ /* 0x004fe4000f8e00ff */
[----:B0-----:R-:W-:-:S07]  /*1390*/  IMAD.U32 R5, RZ, RZ, UR5 ;  /* 0x00000005ff057e24 */ /* 0x001fce000f8e00ff */
[----:B------:R-:W-:-:S07]  /*13a0*/  LEPC R20, `(.L_x_26) ;  /* 0x000000001014794e */ /* 0x000fce0000000000 */
[----:B-1----:R-:W-:Y:S05]  /*13b0*/  CALL.ABS.NOINC R8 ;  /* 0x0000000008007343 */ /* 0x002fea0003c00000 */
.L_x_26:
        /* <DEDUP_REMOVED lines=13> */
.L_x_27:
        /* <DEDUP_REMOVED lines=13> */
.L_x_28:
        /* <DEDUP_REMOVED lines=13> */
.L_x_29:
        /* <DEDUP_REMOVED lines=13> */
.L_x_30:
[----:B------:R-:W-:Y:S01]  /*1700*/  VIADD R8, R18, 0x7 ;  /* 0x0000000712087836 */ /* 0x000fe20000000000 */
[----:B------:R-:W-:Y:S01]  /*1710*/  MOV R9, R19 ;  /* 0x0000001300097202 */ /* 0x000fe20000000f00 */
[----:B------:R0:W-:Y:S01]  /*1720*/  STL.64 [R1], R16 ;  /* 0x0000001001007387 */ /* 0x0001e20000100a00 */
[----:B------:R-:W1:Y:S01]  /*1730*/  LDC.64 R2, c[0x4][R2] ;  /* 0x0100000002027b82 */ /* 0x000e620000000a00 */
        /* <DEDUP_REMOVED lines=9> */
.L_x_31:
[----:B------:R-:W-:-:S07]  /*17d0*/  VIADD R18, R18, 0x8 ;  /* 0x0000000812127836 */ /* 0x000fce0000000000 */
.L_x_23:
[----:B------:R-:W-:-:S04]  /*17e0*/  LOP3.LUT R0, R22, 0x7, RZ, 0xc0, !PT ;  /* 0x0000000716007812 */ /* 0x000fc800078ec0ff */
        /* <DEDUP_REMOVED lines=17> */
.L_x_33:
        /* <DEDUP_REMOVED lines=14> */
.L_x_34:
        /* <DEDUP_REMOVED lines=13> */
.L_x_35:
        /* <DEDUP_REMOVED lines=13> */
.L_x_36:
[----:B------:R-:W-:-:S07]  /*1b80*/  VIADD R18, R18, 0x4 ;  /* 0x0000000412127836 */ /* 0x000fce0000000000 */
.L_x_32:
[----:B------:R-:W-:-:S04]  /*1b90*/  LOP3.LUT R22, R22, 0x3, RZ, 0xc0, !PT ;  /* 0x0000000316167812 */ /* 0x000fc800078ec0ff */
[----:B------:R-:W-:-:S13]  /*1ba0*/  ISETP.NE.AND P0, PT, R22, RZ, PT ;  /* 0x000000ff1600720c */ /* 0x000fda0003f05270 */
[----:B------:R-:W-:Y:S05]  /*1bb0*/  @!P0 BRA `(.L_x_4) ;  /* 0x0000000000b88947 */ /* 0x000fea0003800000 */
[----:B------:R-:W-:Y:S01]  /*1bc0*/  MOV R2, 0x0 ;  /* 0x0000000000027802 */ /* 0x000fe20000000f00 */
[----:B------:R0:W-:Y:S01]  /*1bd0*/  STL.64 [R1], R16 ;  /* 0x0000001001007387 */ /* 0x0001e20000100a00 */
[----:B------:R-:W1:Y:S01]  /*1be0*/  LDCU.64 UR4, c[0x4][0x10] ;  /* 0x01000200ff0477ac */ /* 0x000e620008000a00 */
[----:B------:R-:W-:Y:S01]  /*1bf0*/  ISETP.NE.AND P0, PT, R22, 0x1, PT ;  /* 0x000000011600780c */ /* 0x000fe20003f05270 */
[----:B------:R-:W-:Y:S01]  /*1c00*/  IMAD.MOV.U32 R6, RZ, RZ, R25 ;  /* 0x000000ffff067224 */ /* 0x000fe200078e0019 */
[----:B------:R0:W-:Y:S01]  /*1c10*/  STL.64 [R1+0x8], R18 ;  /* 0x0000081201007387 */ /* 0x0001e20000100a00 */
[----:B------:R-:W2:Y:S01]  /*1c20*/  LDC.64 R2, c[0x4][R2] ;  /* 0x0100000002027b82 */ /* 0x000ea20000000a00 */
[----:B------:R-:W-:Y:S02]  /*1c30*/  P2R R0, PR, RZ, 0x1 ;  /* 0x00000001ff007803 */ /* 0x000fe40000000000 */
[----:B------:R0:W-:Y:S01]  /*1c40*/  STL [R1+0x10], R26 ;  /* 0x0000101a01007387 */ /* 0x0001e20000100800 */
[----:B------:R-:W-:-:S02]  /*1c50*/  MOV R7, R23 ;  /* 0x0000001700077202 */ /* 0x000fc40000000f00 */
[----:B-1----:R-:W-:Y:S01]  /*1c60*/  MOV R4, UR4 ;  /* 0x0000000400047c02 */ /* 0x002fe20008000f00 */
[----:B0-----:R-:W-:-:S07]  /*1c70*/  IMAD.U32 R5, RZ, RZ, UR5 ;  /* 0x00000005ff057e24 */ /* 0x001fce000f8e00ff */
[----:B------:R-:W-:-:S07]  /*1c80*/  LEPC R20, `(.L_x_37) ;  /* 0x000000001014794e */ /* 0x000fce0000000000 */
[----:B--2---:R-:W-:Y:S05]  /*1c90*/  CALL.ABS.NOINC R2 ;  /* 0x0000000002007343 */ /* 0x004fea0003c00000 */
.L_x_37:
[----:B------:R-:W-:-:S13]  /*1ca0*/  ISETP.NE.AND P6, PT, R22, 0x1, PT ;  /* 0x000000011600780c */ /* 0x000fda0003fc5270 */
[----:B------:R-:W-:Y:S05]  /*1cb0*/  @!P6 BRA `(.L_x_4) ;  /* 0x000000000078e947 */ /* 0x000fea0003800000 */
[----:B------:R-:W-:Y:S01]  /*1cc0*/  VIADD R10, R18, 0x1 ;  /* 0x00000001120a7836 */ /* 0x000fe20000000000 */
[----:B------:R-:W-:Y:S01]  /*1cd0*/  MOV R2, 0x0 ;  /* 0x0000000000027802 */ /* 0x000fe20000000f00 */
[----:B------:R-:W-:Y:S01]  /*1ce0*/  IMAD.MOV.U32 R11, RZ, RZ, R19 ;  /* 0x000000ffff0b7224 */ /* 0x000fe200078e0013 */
[----:B------:R0:W-:Y:S01]  /*1cf0*/  STL.64 [R1], R16 ;  /* 0x0000001001007387 */ /* 0x0001e20000100a00 */
[----:B------:R-:W1:Y:S01]  /*1d00*/  LDCU.64 UR4, c[0x4][0x10] ;  /* 0x01000200ff0477ac */ /* 0x000e620008000a00 */
[----:B------:R0:W2:Y:S01]  /*1d10*/  LDC.64 R8, c[0x4][R2] ;  /* 0x0100000002087b82 */ /* 0x0000a20000000a00 */
[----:B------:R-:W-:Y:S01]  /*1d20*/  ISETP.NE.AND P0, PT, R22, 0x2, PT ;  /* 0x000000021600780c */ /* 0x000fe20003f05270 */
[----:B------:R0:W-:Y:S01]  /*1d30*/  STL.64 [R1+0x8], R10 ;  /* 0x0000080a01007387 */ /* 0x0001e20000100a00 */
[----:B------:R-:W-:Y:S01]  /*1d40*/  IMAD.MOV.U32 R6, RZ, RZ, R25 ;  /* 0x000000ffff067224 */ /* 0x000fe200078e0019 */
[----:B------:R-:W-:Y:S02]  /*1d50*/  MOV R7, R23 ;  /* 0x0000001700077202 */ /* 0x000fe40000000f00 */
[----:B------:R0:W-:Y:S01]  /*1d60*/  STL [R1+0x10], R26 ;  /* 0x0000101a01007387 */ /* 0x0001e20000100800 */
[----:B------:R-:W-:-:S02]  /*1d70*/  P2R R0, PR, RZ, 0x1 ;  /* 0x00000001ff007803 */ /* 0x000fc40000000000 */
[----:B-1----:R-:W-:Y:S01]  /*1d80*/  MOV R4, UR4 ;  /* 0x0000000400047c02 */ /* 0x002fe20008000f00 */
[----:B0-----:R-:W-:-:S07]  /*1d90*/  IMAD.U32 R5, RZ, RZ, UR5 ;  /* 0x00000005ff057e24 */ /* 0x001fce000f8e00ff */
[----:B------:R-:W-:-:S07]  /*1da0*/  LEPC R20, `(.L_x_38) ;  /* 0x000000001014794e */ /* 0x000fce0000000000 */
[----:B--2---:R-:W-:Y:S05]  /*1db0*/  CALL.ABS.NOINC R8 ;  /* 0x0000000008007343 */ /* 0x004fea0003c00000 */
.L_x_38:
[----:B------:R-:W-:-:S13]  /*1dc0*/  ISETP.NE.AND P6, PT, R22, 0x2, PT ;  /* 0x000000021600780c */ /* 0x000fda0003fc5270 */
[----:B------:R-:W-:Y:S05]  /*1dd0*/  @!P6 BRA `(.L_x_4) ;  /* 0x000000000030e947 */ /* 0x000fea0003800000 */
[----:B------:R-:W-:Y:S01]  /*1de0*/  VIADD R18, R18, 0x2 ;  /* 0x0000000212127836 */ /* 0x000fe20000000000 */
[----:B------:R0:W-:Y:S01]  /*1df0*/  STL.64 [R1], R16 ;  /* 0x0000001001007387 */ /* 0x0001e20000100a00 */
[----:B------:R-:W1:Y:S01]  /*1e00*/  LDC.64 R2, c[0x4][R2] ;  /* 0x0100000002027b82 */ /* 0x000e620000000a00 */
[----:B------:R-:W2:Y:S01]  /*1e10*/  LDCU.64 UR4, c[0x4][0x10] ;  /* 0x01000200ff0477ac */ /* 0x000ea20008000a00 */
[----:B------:R-:W-:Y:S01]  /*1e20*/  IMAD.MOV.U32 R6, RZ, RZ, R25 ;  /* 0x000000ffff067224 */ /* 0x000fe200078e0019 */
[----:B------:R0:W-:Y:S01]  /*1e30*/  STL.64 [R1+0x8], R18 ;  /* 0x0000081201007387 */ /* 0x0001e20000100a00 */
[----:B------:R-:W-:-:S03]  /*1e40*/  MOV R7, R23 ;  /* 0x0000001700077202 */ /* 0x000fc60000000f00 */
[----:B------:R0:W-:Y:S01]  /*1e50*/  STL [R1+0x10], R26 ;  /* 0x0000101a01007387 */ /* 0x0001e20000100800 */
[----:B--2---:R-:W-:Y:S01]  /*1e60*/  IMAD.U32 R4, RZ, RZ, UR4 ;  /* 0x00000004ff047e24 */ /* 0x004fe2000f8e00ff */
[----:B0-----:R-:W-:-:S07]  /*1e70*/  MOV R5, UR5 ;  /* 0x0000000500057c02 */ /* 0x001fce0008000f00 */
[----:B------:R-:W-:-:S07]  /*1e80*/  LEPC R20, `(.L_x_4) ;  /* 0x000000001014794e */ /* 0x000fce0000000000 */
[----:B-1----:R-:W-:Y:S05]  /*1e90*/  CALL.ABS.NOINC R2 ;  /* 0x0000000002007343 */ /* 0x002fea0003c00000 */
.L_x_4:
[----:B------:R-:W-:Y:S05]  /*1ea0*/  BSYNC.RECONVERGENT B7 ;  /* 0x0000000000077941 */ /* 0x000fea0003800200 */
.L_x_3:
[----:B------:R-:W0:Y:S01]  /*1eb0*/  LDCU UR4, c[0x0][0x3a8] ;  /* 0x00007500ff0477ac */ /* 0x000e220008000800 */
[----:B------:R-:W-:Y:S01]  /*1ec0*/  VIADD R17, R17, 0x1 ;  /* 0x0000000111117836 */ /* 0x000fe20000000000 */
[----:B0-----:R-:W-:-:S04]  /*1ed0*/  IADD3 R0, PT, PT, R19, UR4, RZ ;  /* 0x0000000413007c10 */ /* 0x001fc8000fffe0ff */
[----:B------:R-:W-:-:S13]  /*1ee0*/  ISETP.NE.AND P0, PT, R17, R0, PT ;  /* 0x000000001100720c */ /* 0x000fda0003f05270 */
[----:B------:R-:W-:Y:S05]  /*1ef0*/  @P0 BRA `(.L_x_39) ;  /* 0xffffffe000e00947 */ /* 0x000fea000383ffff */
.L_x_2:
[----:B------:R-:W-:Y:S05]  /*1f00*/  BSYNC.RECONVERGENT B8 ;  /* 0x0000000000087941 */ /* 0x000fea0003800200 */
.L_x_1:
[----:B------:R-:W-:Y:S01]  /*1f10*/  MOV R0, 0x0 ;  /* 0x0000000000007802 */ /* 0x000fe20000000f00 */
[----:B------:R0:W-:Y:S01]  /*1f20*/  STL [R1], R24 ;  /* 0x0000001801007387 */ /* 0x0001e20000100800 */
[----:B------:R-:W1:Y:S01]  /*1f30*/  LDCU.64 UR4, c[0x4][0x18] ;  /* 0x01000300ff0477ac */ /* 0x000e620008000a00 */
[----:B------:R-:W-:Y:S01]  /*1f40*/  IMAD.MOV.U32 R6, RZ, RZ, R25 ;  /* 0x000000ffff067224 */ /* 0x000fe200078e0019 */
[----:B------:R0:W2:Y:S01]  /*1f50*/  LDC.64 R2, c[0x4][R0] ;  /* 0x0100000000027b82 */ /* 0x0000a20000000a00 */
[----:B------:R-:W-:Y:S01]  /*1f60*/  MOV R7, R23 ;  /* 0x0000001700077202 */ /* 0x000fe20000000f00 */
[----:B-1----:R-:W-:Y:S01]  /*1f70*/  IMAD.U32 R4, RZ, RZ, UR4 ;  /* 0x00000004ff047e24 */ /* 0x002fe2000f8e00ff */
[----:B0-----:R-:W-:-:S07]  /*1f80*/  MOV R5, UR5 ;  /* 0x0000000500057c02 */ /* 0x001fce0008000f00 */
[----:B------:R-:W-:-:S07]  /*1f90*/  LEPC R20, `(.L_x_40) ;  /* 0x000000001014794e */ /* 0x000fce0000000000 */
[----:B--2---:R-:W-:Y:S05]  /*1fa0*/  CALL.ABS.NOINC R2 ;  /* 0x0000000002007343 */ /* 0x004fea0003c00000 */
.L_x_40:
[----:B------:R-:W-:Y:S05]  /*1fb0*/  EXIT ;  /* 0x000000000000794d */ /* 0x000fea0003800000 */
.L_x_41:
[----:B------:R-:W-:-:S00]  /*1fc0*/  BRA `(.L_x_41) ;  /* 0xfffffffc00fc7947 */ /* 0x000fc0000383ffff */
[----:B------:R-:W-:-:S00]  /*1fd0*/  NOP ;  /* 0x0000000000007918 */ /* 0x000fc00000000000 */
        /* <DEDUP_REMOVED lines=10> */
.L_x_42:


//--------------------- .nv.global.init           --------------------------
	.section	.nv.global.init,"aw",@progbits
.nv.global.init:
	.type		$str,@object
	.size		$str,($str$2 - $str)
$str:
        /*0000*/ 	.byte	0x45, 0x6e, 0x74, 0x65, 0x72, 0x69, 0x6e, 0x67, 0x20, 0x6c, 0x6f, 0x6f, 0x70, 0x0a, 0x00
	.type		$str$2,@object
	.size		$str$2,($str$1 - $str$2)
$str$2:
        /*000f*/ 	.byte	0x46, 0x69, 0x6e, 0x69, 0x73, 0x68, 0x65, 0x64, 0x20, 0x70, 0x6f, 0x70, 0x75, 0x6c, 0x61, 0x74
        /*001f*/ 	.byte	0x69, 0x6e, 0x67, 0x20, 0x6e, 0x65, 0x69, 0x67, 0x68, 0x62, 0x6f, 0x75, 0x72, 0x20, 0x61, 0x72
        /*002f*/ 	.byte	0x72, 0x61, 0x79, 0x20, 0x25, 0x64, 0x0a, 0x00
	.type		$str$1,@object
	.size		$str$1,(.L_1 - $str$1)
$str$1:
        /*0037*/ 	.byte	0x41, 0x72, 0x72, 0x61, 0x79, 0x20, 0x69, 0x6e, 0x64, 0x65, 0x78, 0x20, 0x25, 0x64, 0x20, 0x25
        /*0047*/ 	.byte	0x64, 0x20, 0x25, 0x64, 0x20, 0x2f, 0x20, 0x69, 0x64, 0x78, 0x3a, 0x20, 0x25, 0x64, 0x20, 0x2f
        /*0057*/ 	.byte	0x20, 0x69, 0x64, 0x79, 0x3a, 0x20, 0x25, 0x64, 0x0a, 0x00
.L_1:


//--------------------- .nv.shared.reserved.0     --------------------------
	.section	.nv.shared.reserved.0,"aw",@nobits
	.weak		__nv_reservedSMEM_offset_0_alias
	.size		__nv_reservedSMEM_offset_0_alias, 0, 64
	.other		__nv_reservedSMEM_offset_0_alias,@"STO_CUDA_RESERVED_SHARED STV_DEFAULT"
__nv_reservedSMEM_offset_0_alias:
	.zero		0
	.zero		64


//--------------------- .nv.constant0.median_filter --------------------------
	.section	.nv.constant0.median_filter,"a",@progbits
	.sectionflags	@""
	.align	4
.nv.constant0.median_filter:
	.zero		944


//--------------------- SYMBOLS --------------------------

	.type		.nv.reservedSmem.offset0,@object
	.size		.nv.reservedSmem.offset0,0x4
	.type		vprintf,@function
